//
// Generated by NVIDIA NVVM Compiler
//
// Compiler Build ID: CL-36424714
// Cuda compilation tools, release 13.0, V13.0.88
// Based on NVVM 20.0.0
//

.version 9.0
.target sm_100
.address_size 64

	// .globl	_Z14quamsim_kernelPiPfS0_S0_S_S_i
// _ZZ14quamsim_kernelPiPfS0_S0_S_S_iE8a_shared has been demoted

.visible .entry _Z14quamsim_kernelPiPfS0_S0_S_S_i(
	.param .u64 .ptr .align 1 _Z14quamsim_kernelPiPfS0_S0_S_S_i_param_0,
	.param .u64 .ptr .align 1 _Z14quamsim_kernelPiPfS0_S0_S_S_i_param_1,
	.param .u64 .ptr .align 1 _Z14quamsim_kernelPiPfS0_S0_S_S_i_param_2,
	.param .u64 .ptr .align 1 _Z14quamsim_kernelPiPfS0_S0_S_S_i_param_3,
	.param .u64 .ptr .align 1 _Z14quamsim_kernelPiPfS0_S0_S_S_i_param_4,
	.param .u64 .ptr .align 1 _Z14quamsim_kernelPiPfS0_S0_S_S_i_param_5,
	.param .u32 _Z14quamsim_kernelPiPfS0_S0_S_S_i_param_6
)
{
	.reg .pred 	%p<10>;
	.reg .b32 	%r<281>;
	.reg .b32 	%f<65>;
	.reg .b64 	%rd<30>;
	// demoted variable
	.shared .align 4 .b8 _ZZ14quamsim_kernelPiPfS0_S0_S_S_iE8a_shared[256];
	ld.param.u64 	%rd8, [_Z14quamsim_kernelPiPfS0_S0_S_S_i_param_0];
	ld.param.u64 	%rd9, [_Z14quamsim_kernelPiPfS0_S0_S_S_i_param_1];
	ld.param.u64 	%rd10, [_Z14quamsim_kernelPiPfS0_S0_S_S_i_param_2];
	ld.param.u64 	%rd11, [_Z14quamsim_kernelPiPfS0_S0_S_S_i_param_3];
	ld.param.u64 	%rd12, [_Z14quamsim_kernelPiPfS0_S0_S_S_i_param_5];
	ld.param.u32 	%r31, [_Z14quamsim_kernelPiPfS0_S0_S_S_i_param_6];
	cvta.to.global.u64 	%rd1, %rd12;
	setp.lt.s32 	%p1, %r31, 1;
	mov.b32 	%r280, 0;
	@%p1 bra 	$L__BB0_13;
	mov.u32 	%r1, %ctaid.x;
	and.b32  	%r2, %r31, 15;
	setp.lt.u32 	%p2, %r31, 16;
	mov.b32 	%r272, 0;
	mov.u32 	%r280, %r272;
	@%p2 bra 	$L__BB0_4;
	and.b32  	%r272, %r31, 2147483632;
	add.s64 	%rd28, %rd1, 32;
	mov.b32 	%r266, 0;
	mov.u32 	%r280, %r266;
$L__BB0_3:
	.pragma "nounroll";
	shr.u32 	%r36, %r1, %r266;
	and.b32  	%r37, %r36, 1;
	ld.global.u32 	%r38, [%rd28+-32];
	shl.b32 	%r39, %r37, %r38;
	or.b32  	%r40, %r39, %r280;
	add.s32 	%r41, %r266, 1;
	shr.u32 	%r42, %r1, %r41;
	and.b32  	%r43, %r42, 1;
	ld.global.u32 	%r44, [%rd28+-28];
	shl.b32 	%r45, %r43, %r44;
	or.b32  	%r46, %r45, %r40;
	add.s32 	%r47, %r266, 2;
	shr.u32 	%r48, %r1, %r47;
	and.b32  	%r49, %r48, 1;
	ld.global.u32 	%r50, [%rd28+-24];
	shl.b32 	%r51, %r49, %r50;
	or.b32  	%r52, %r51, %r46;
	add.s32 	%r53, %r266, 3;
	shr.u32 	%r54, %r1, %r53;
	and.b32  	%r55, %r54, 1;
	ld.global.u32 	%r56, [%rd28+-20];
	shl.b32 	%r57, %r55, %r56;
	or.b32  	%r58, %r57, %r52;
	add.s32 	%r59, %r266, 4;
	shr.u32 	%r60, %r1, %r59;
	and.b32  	%r61, %r60, 1;
	ld.global.u32 	%r62, [%rd28+-16];
	shl.b32 	%r63, %r61, %r62;
	or.b32  	%r64, %r63, %r58;
	add.s32 	%r65, %r266, 5;
	shr.u32 	%r66, %r1, %r65;
	and.b32  	%r67, %r66, 1;
	ld.global.u32 	%r68, [%rd28+-12];
	shl.b32 	%r69, %r67, %r68;
	or.b32  	%r70, %r69, %r64;
	add.s32 	%r71, %r266, 6;
	shr.u32 	%r72, %r1, %r71;
	and.b32  	%r73, %r72, 1;
	ld.global.u32 	%r74, [%rd28+-8];
	shl.b32 	%r75, %r73, %r74;
	or.b32  	%r76, %r75, %r70;
	add.s32 	%r77, %r266, 7;
	shr.u32 	%r78, %r1, %r77;
	and.b32  	%r79, %r78, 1;
	ld.global.u32 	%r80, [%rd28+-4];
	shl.b32 	%r81, %r79, %r80;
	or.b32  	%r82, %r81, %r76;
	add.s32 	%r83, %r266, 8;
	shr.u32 	%r84, %r1, %r83;
	and.b32  	%r85, %r84, 1;
	ld.global.u32 	%r86, [%rd28];
	shl.b32 	%r87, %r85, %r86;
	or.b32  	%r88, %r87, %r82;
	add.s32 	%r89, %r266, 9;
	shr.u32 	%r90, %r1, %r89;
	and.b32  	%r91, %r90, 1;
	ld.global.u32 	%r92, [%rd28+4];
	shl.b32 	%r93, %r91, %r92;
	or.b32  	%r94, %r93, %r88;
	add.s32 	%r95, %r266, 10;
	shr.u32 	%r96, %r1, %r95;
	and.b32  	%r97, %r96, 1;
	ld.global.u32 	%r98, [%rd28+8];
	shl.b32 	%r99, %r97, %r98;
	or.b32  	%r100, %r99, %r94;
	add.s32 	%r101, %r266, 11;
	shr.u32 	%r102, %r1, %r101;
	and.b32  	%r103, %r102, 1;
	ld.global.u32 	%r104, [%rd28+12];
	shl.b32 	%r105, %r103, %r104;
	or.b32  	%r106, %r105, %r100;
	add.s32 	%r107, %r266, 12;
	shr.u32 	%r108, %r1, %r107;
	and.b32  	%r109, %r108, 1;
	ld.global.u32 	%r110, [%rd28+16];
	shl.b32 	%r111, %r109, %r110;
	or.b32  	%r112, %r111, %r106;
	add.s32 	%r113, %r266, 13;
	shr.u32 	%r114, %r1, %r113;
	and.b32  	%r115, %r114, 1;
	ld.global.u32 	%r116, [%rd28+20];
	shl.b32 	%r117, %r115, %r116;
	or.b32  	%r118, %r117, %r112;
	add.s32 	%r119, %r266, 14;
	shr.u32 	%r120, %r1, %r119;
	and.b32  	%r121, %r120, 1;
	ld.global.u32 	%r122, [%rd28+24];
	shl.b32 	%r123, %r121, %r122;
	or.b32  	%r124, %r123, %r118;
	add.s32 	%r125, %r266, 15;
	shr.u32 	%r126, %r1, %r125;
	and.b32  	%r127, %r126, 1;
	ld.global.u32 	%r128, [%rd28+28];
	shl.b32 	%r129, %r127, %r128;
	or.b32  	%r280, %r129, %r124;
	add.s64 	%rd28, %rd28, 64;
	add.s32 	%r266, %r266, 16;
	setp.ne.s32 	%p3, %r266, %r272;
	@%p3 bra 	$L__BB0_3;
$L__BB0_4:
	setp.eq.s32 	%p4, %r2, 0;
	@%p4 bra 	$L__BB0_13;
	and.b32  	%r11, %r31, 7;
	setp.lt.u32 	%p5, %r2, 8;
	@%p5 bra 	$L__BB0_7;
	shr.u32 	%r131, %r1, %r272;
	and.b32  	%r132, %r131, 1;
	mul.wide.u32 	%rd13, %r272, 4;
	add.s64 	%rd14, %rd1, %rd13;
	ld.global.u32 	%r133, [%rd14];
	shl.b32 	%r134, %r132, %r133;
	add.s32 	%r135, %r272, 1;
	shr.u32 	%r136, %r1, %r135;
	and.b32  	%r137, %r136, 1;
	ld.global.u32 	%r138, [%rd14+4];
	shl.b32 	%r139, %r137, %r138;
	or.b32  	%r140, %r134, %r139;
	add.s32 	%r141, %r272, 2;
	shr.u32 	%r142, %r1, %r141;
	and.b32  	%r143, %r142, 1;
	ld.global.u32 	%r144, [%rd14+8];
	shl.b32 	%r145, %r143, %r144;
	or.b32  	%r146, %r140, %r145;
	add.s32 	%r147, %r272, 3;
	shr.u32 	%r148, %r1, %r147;
	and.b32  	%r149, %r148, 1;
	ld.global.u32 	%r150, [%rd14+12];
	shl.b32 	%r151, %r149, %r150;
	or.b32  	%r152, %r146, %r151;
	add.s32 	%r153, %r272, 4;
	shr.u32 	%r154, %r1, %r153;
	and.b32  	%r155, %r154, 1;
	ld.global.u32 	%r156, [%rd14+16];
	shl.b32 	%r157, %r155, %r156;
	or.b32  	%r158, %r152, %r157;
	add.s32 	%r159, %r272, 5;
	shr.u32 	%r160, %r1, %r159;
	and.b32  	%r161, %r160, 1;
	ld.global.u32 	%r162, [%rd14+20];
	shl.b32 	%r163, %r161, %r162;
	or.b32  	%r164, %r158, %r163;
	add.s32 	%r165, %r272, 6;
	shr.u32 	%r166, %r1, %r165;
	and.b32  	%r167, %r166, 1;
	ld.global.u32 	%r168, [%rd14+24];
	shl.b32 	%r169, %r167, %r168;
	or.b32  	%r170, %r164, %r169;
	add.s32 	%r171, %r272, 7;
	shr.u32 	%r172, %r1, %r171;
	and.b32  	%r173, %r172, 1;
	ld.global.u32 	%r174, [%rd14+28];
	shl.b32 	%r175, %r173, %r174;
	or.b32  	%r176, %r170, %r175;
	or.b32  	%r280, %r176, %r280;
	add.s32 	%r272, %r272, 8;
$L__BB0_7:
	setp.eq.s32 	%p6, %r11, 0;
	@%p6 bra 	$L__BB0_13;
	and.b32  	%r17, %r31, 3;
	setp.lt.u32 	%p7, %r11, 4;
	@%p7 bra 	$L__BB0_10;
	shr.u32 	%r178, %r1, %r272;
	and.b32  	%r179, %r178, 1;
	mul.wide.u32 	%rd15, %r272, 4;
	add.s64 	%rd16, %rd1, %rd15;
	ld.global.u32 	%r180, [%rd16];
	shl.b32 	%r181, %r179, %r180;
	add.s32 	%r182, %r272, 1;
	shr.u32 	%r183, %r1, %r182;
	and.b32  	%r184, %r183, 1;
	ld.global.u32 	%r185, [%rd16+4];
	shl.b32 	%r186, %r184, %r185;
	or.b32  	%r187, %r181, %r186;
	add.s32 	%r188, %r272, 2;
	shr.u32 	%r189, %r1, %r188;
	and.b32  	%r190, %r189, 1;
	ld.global.u32 	%r191, [%rd16+8];
	shl.b32 	%r192, %r190, %r191;
	or.b32  	%r193, %r187, %r192;
	add.s32 	%r194, %r272, 3;
	shr.u32 	%r195, %r1, %r194;
	and.b32  	%r196, %r195, 1;
	ld.global.u32 	%r197, [%rd16+12];
	shl.b32 	%r198, %r196, %r197;
	or.b32  	%r199, %r193, %r198;
	or.b32  	%r280, %r199, %r280;
	add.s32 	%r272, %r272, 4;
$L__BB0_10:
	setp.eq.s32 	%p8, %r17, 0;
	@%p8 bra 	$L__BB0_13;
	mul.wide.u32 	%rd17, %r272, 4;
	add.s64 	%rd29, %rd1, %rd17;
	neg.s32 	%r277, %r17;
$L__BB0_12:
	.pragma "nounroll";
	shr.u32 	%r200, %r1, %r272;
	and.b32  	%r201, %r200, 1;
	ld.global.u32 	%r202, [%rd29];
	shl.b32 	%r203, %r201, %r202;
	or.b32  	%r280, %r203, %r280;
	add.s32 	%r272, %r272, 1;
	add.s64 	%rd29, %rd29, 4;
	add.s32 	%r277, %r277, 1;
	setp.ne.s32 	%p9, %r277, 0;
	@%p9 bra 	$L__BB0_12;
$L__BB0_13:
	cvta.to.global.u64 	%rd18, %rd9;
	cvta.to.global.u64 	%rd19, %rd8;
	mov.u32 	%r204, %tid.x;
	shl.b32 	%r205, %r204, 1;
	and.b32  	%r206, %r204, 1;
	ld.global.u32 	%r207, [%rd19+4];
	shl.b32 	%r208, %r206, %r207;
	shr.u32 	%r209, %r204, 1;
	and.b32  	%r210, %r209, 1;
	ld.global.u32 	%r211, [%rd19+8];
	shl.b32 	%r212, %r210, %r211;
	or.b32  	%r213, %r212, %r208;
	shr.u32 	%r214, %r204, 2;
	and.b32  	%r215, %r214, 1;
	ld.global.u32 	%r216, [%rd19+12];
	shl.b32 	%r217, %r215, %r216;
	or.b32  	%r218, %r217, %r213;
	shr.u32 	%r219, %r204, 3;
	and.b32  	%r220, %r219, 1;
	ld.global.u32 	%r221, [%rd19+16];
	shl.b32 	%r222, %r220, %r221;
	or.b32  	%r223, %r222, %r218;
	shr.u32 	%r224, %r204, 4;
	and.b32  	%r225, %r224, 1;
	ld.global.u32 	%r226, [%rd19+20];
	shl.b32 	%r227, %r225, %r226;
	or.b32  	%r228, %r227, %r223;
	or.b32  	%r229, %r228, %r280;
	ld.global.u32 	%r230, [%rd19];
	mov.b32 	%r231, 1;
	shl.b32 	%r232, %r231, %r230;
	or.b32  	%r233, %r208, %r232;
	or.b32  	%r234, %r212, %r233;
	or.b32  	%r235, %r217, %r234;
	or.b32  	%r236, %r222, %r235;
	or.b32  	%r237, %r227, %r236;
	or.b32  	%r238, %r237, %r280;
	mul.wide.s32 	%rd20, %r229, 4;
	add.s64 	%rd21, %rd18, %rd20;
	ld.global.f32 	%f1, [%rd21];
	shl.b32 	%r239, %r204, 3;
	mov.u32 	%r240, _ZZ14quamsim_kernelPiPfS0_S0_S_S_iE8a_shared;
	add.s32 	%r241, %r240, %r239;
	st.shared.f32 	[%r241], %f1;
	mul.wide.s32 	%rd22, %r238, 4;
	add.s64 	%rd23, %rd18, %rd22;
	ld.global.f32 	%f2, [%rd23];
	st.shared.f32 	[%r241+4], %f2;
	bar.sync 	0;
	cvta.to.global.u64 	%rd24, %rd10;
	ld.shared.f32 	%f3, [%r241];
	ld.global.f32 	%f4, [%rd24];
	ld.shared.f32 	%f5, [%r241+4];
	ld.global.f32 	%f6, [%rd24+4];
	mul.f32 	%f7, %f5, %f6;
	fma.rn.f32 	%f8, %f3, %f4, %f7;
	ld.global.f32 	%f9, [%rd24+8];
	ld.global.f32 	%f10, [%rd24+12];
	mul.f32 	%f11, %f5, %f10;
	fma.rn.f32 	%f12, %f3, %f9, %f11;
	bar.sync 	0;
	st.shared.f32 	[%r241], %f8;
	st.shared.f32 	[%r241+4], %f12;
	bar.sync 	0;
	and.b32  	%r242, %r205, 2044;
	or.b32  	%r243, %r206, %r242;
	shl.b32 	%r244, %r243, 2;
	add.s32 	%r245, %r240, %r244;
	ld.shared.f32 	%f13, [%r245];
	ld.global.f32 	%f14, [%rd24+16];
	ld.shared.f32 	%f15, [%r245+8];
	ld.global.f32 	%f16, [%rd24+20];
	mul.f32 	%f17, %f15, %f16;
	fma.rn.f32 	%f18, %f13, %f14, %f17;
	ld.global.f32 	%f19, [%rd24+24];
	ld.global.f32 	%f20, [%rd24+28];
	mul.f32 	%f21, %f15, %f20;
	fma.rn.f32 	%f22, %f13, %f19, %f21;
	bar.sync 	0;
	st.shared.f32 	[%r245], %f18;
	st.shared.f32 	[%r245+8], %f22;
	bar.sync 	0;
	and.b32  	%r246, %r204, 3;
	and.b32  	%r247, %r205, 2040;
	or.b32  	%r248, %r246, %r247;
	shl.b32 	%r249, %r248, 2;
	add.s32 	%r250, %r240, %r249;
	ld.shared.f32 	%f23, [%r250];
	ld.global.f32 	%f24, [%rd24+32];
	ld.shared.f32 	%f25, [%r250+16];
	ld.global.f32 	%f26, [%rd24+36];
	mul.f32 	%f27, %f25, %f26;
	fma.rn.f32 	%f28, %f23, %f24, %f27;
	ld.global.f32 	%f29, [%rd24+40];
	ld.global.f32 	%f30, [%rd24+44];
	mul.f32 	%f31, %f25, %f30;
	fma.rn.f32 	%f32, %f23, %f29, %f31;
	bar.sync 	0;
	st.shared.f32 	[%r250], %f28;
	st.shared.f32 	[%r250+16], %f32;
	bar.sync 	0;
	and.b32  	%r251, %r204, 7;
	and.b32  	%r252, %r205, 2032;
	or.b32  	%r253, %r251, %r252;
	shl.b32 	%r254, %r253, 2;
	add.s32 	%r255, %r240, %r254;
	ld.shared.f32 	%f33, [%r255];
	ld.global.f32 	%f34, [%rd24+48];
	ld.shared.f32 	%f35, [%r255+32];
	ld.global.f32 	%f36, [%rd24+52];
	mul.f32 	%f37, %f35, %f36;
	fma.rn.f32 	%f38, %f33, %f34, %f37;
	ld.global.f32 	%f39, [%rd24+56];
	ld.global.f32 	%f40, [%rd24+60];
	mul.f32 	%f41, %f35, %f40;
	fma.rn.f32 	%f42, %f33, %f39, %f41;
	bar.sync 	0;
	st.shared.f32 	[%r255], %f38;
	st.shared.f32 	[%r255+32], %f42;
	bar.sync 	0;
	and.b32  	%r256, %r204, 15;
	and.b32  	%r257, %r205, 2016;
	or.b32  	%r258, %r256, %r257;
	shl.b32 	%r259, %r258, 2;
	add.s32 	%r260, %r240, %r259;
	ld.shared.f32 	%f43, [%r260];
	ld.global.f32 	%f44, [%rd24+64];
	ld.shared.f32 	%f45, [%r260+64];
	ld.global.f32 	%f46, [%rd24+68];
	mul.f32 	%f47, %f45, %f46;
	fma.rn.f32 	%f48, %f43, %f44, %f47;
	ld.global.f32 	%f49, [%rd24+72];
	ld.global.f32 	%f50, [%rd24+76];
	mul.f32 	%f51, %f45, %f50;
	fma.rn.f32 	%f52, %f43, %f49, %f51;
	bar.sync 	0;
	st.shared.f32 	[%r260], %f48;
	st.shared.f32 	[%r260+64], %f52;
	bar.sync 	0;
	and.b32  	%r261, %r204, 31;
	and.b32  	%r262, %r205, 1984;
	or.b32  	%r263, %r261, %r262;
	shl.b32 	%r264, %r263, 2;
	add.s32 	%r265, %r240, %r264;
	ld.shared.f32 	%f53, [%r265];
	ld.global.f32 	%f54, [%rd24+80];
	ld.shared.f32 	%f55, [%r265+128];
	ld.global.f32 	%f56, [%rd24+84];
	mul.f32 	%f57, %f55, %f56;
	fma.rn.f32 	%f58, %f53, %f54, %f57;
	ld.global.f32 	%f59, [%rd24+88];
	ld.global.f32 	%f60, [%rd24+92];
	mul.f32 	%f61, %f55, %f60;
	fma.rn.f32 	%f62, %f53, %f59, %f61;
	bar.sync 	0;
	st.shared.f32 	[%r265], %f58;
	st.shared.f32 	[%r265+128], %f62;
	bar.sync 	0;
	cvta.to.global.u64 	%rd25, %rd11;
	ld.shared.f32 	%f63, [%r241];
	add.s64 	%rd26, %rd25, %rd20;
	st.global.f32 	[%rd26], %f63;
	ld.shared.f32 	%f64, [%r241+4];
	add.s64 	%rd27, %rd25, %rd22;
	st.global.f32 	[%rd27], %f64;
	ret;

}


// ===== COMPILED SASS (sm_100) =====

	.target	sm_100

	.elftype	@"ET_EXEC"


//--------------------- .note.nv.tkinfo           --------------------------
	.section	.note.nv.tkinfo,"",@"SHT_NOTE"
	.sectionflags	@"SHF_NOTE_NV_TKINFO"
	.tkinfo
        /*0018*/ 	.word	0x00000002
        /*0030*/ 	.string	""
        /*0030*/ 	.string	"ptxas"
        /*0030*/ 	.string	"Cuda compilation tools, release 13.0, V13.0.88"
        /*0030*/ 	.string	"Build cuda_13.0.r13.0/compiler.36424714_0"
        /*0030*/ 	.string	"-arch sm_100 -m 64 "



//--------------------- .note.nv.cuinfo           --------------------------
	.section	.note.nv.cuinfo,"",@"SHT_NOTE"
	.sectionflags	@"SHF_NOTE_NV_CUINFO"
        /*0018*/ 	.short	0x0002
        /*001a*/ 	.short	0x0064
        /*001c*/ 	.short	0x0082
	.zero		2


//--------------------- .nv.info                  --------------------------
	.section	.nv.info,"",@"SHT_CUDA_INFO"
	.align	4


	//----- nvinfo : EIATTR_REGCOUNT
	.align		4
        /*0000*/ 	.byte	0x04, 0x2f
        /*0002*/ 	.short	(.L_1 - .L_0)
	.align		4
.L_0:
        /*0004*/ 	.word	index@(_Z14quamsim_kernelPiPfS0_S0_S_S_i)
        /*0008*/ 	.word	0x0000001d


	//----- nvinfo : EIATTR_FRAME_SIZE
	.align		4
.L_1:
        /*000c*/ 	.byte	0x04, 0x11
        /*000e*/ 	.short	(.L_3 - .L_2)
	.align		4
.L_2:
        /*0010*/ 	.word	index@(_Z14quamsim_kernelPiPfS0_S0_S_S_i)
        /*0014*/ 	.word	0x00000000


	//----- nvinfo : EIATTR_MIN_STACK_SIZE
	.align		4
.L_3:
        /*0018*/ 	.byte	0x04, 0x12
        /*001a*/ 	.short	(.L_5 - .L_4)
	.align		4
.L_4:
        /*001c*/ 	.word	index@(_Z14quamsim_kernelPiPfS0_S0_S_S_i)
        /*0020*/ 	.word	0x00000000
.L_5:


//--------------------- .nv.compat                --------------------------
	.section	.nv.compat,"",@"SHT_CUDA_COMPAT_INFO"
	.align	4
        /*0000*/ 	.byte	0x02, 0x09, 0x00, 0x00, 0x02, 0x02, 0x01, 0x00, 0x02, 0x05, 0x05, 0x00, 0x03, 0x07, 0x01, 0x01
        /*0010*/ 	.byte	0x02, 0x03, 0x00, 0x00, 0x02, 0x06, 0x01, 0x00, 0x04, 0x0b, 0x08, 0x00, 0x09, 0x00, 0x00, 0x00
        /*0020*/ 	.byte	0x00, 0x00, 0x00, 0x00


//--------------------- .nv.info._Z14quamsim_kernelPiPfS0_S0_S_S_i --------------------------
	.section	.nv.info._Z14quamsim_kernelPiPfS0_S0_S_S_i,"",@"SHT_CUDA_INFO"
	.sectionflags	@""
	.align	4


	//----- nvinfo : EIATTR_CUDA_API_VERSION
	.align		4
        /*0000*/ 	.byte	0x04, 0x37
        /*0002*/ 	.short	(.L_7 - .L_6)
.L_6:
        /*0004*/ 	.word	0x00000082


	//----- nvinfo : EIATTR_KPARAM_INFO
	.align		4
.L_7:
        /*0008*/ 	.byte	0x04, 0x17
        /*000a*/ 	.short	(.L_9 - .L_8)
.L_8:
        /*000c*/ 	.word	0x00000000
        /*0010*/ 	.short	0x0006
        /*0012*/ 	.short	0x0030
        /*0014*/ 	.byte	0x00, 0xf0, 0x11, 0x00


	//----- nvinfo : EIATTR_KPARAM_INFO
	.align		4
.L_9:
        /*0018*/ 	.byte	0x04, 0x17
        /*001a*/ 	.short	(.L_11 - .L_10)
.L_10:
        /*001c*/ 	.word	0x00000000
        /*0020*/ 	.short	0x0005
        /*0022*/ 	.short	0x0028
        /*0024*/ 	.byte	0x00, 0xf5, 0x21, 0x00


	//----- nvinfo : EIATTR_KPARAM_INFO
	.align		4
.L_11:
        /*0028*/ 	.byte	0x04, 0x17
        /*002a*/ 	.short	(.L_13 - .L_12)
.L_12:
        /*002c*/ 	.word	0x00000000
        /*0030*/ 	.short	0x0004
        /*0032*/ 	.short	0x0020
        /*0034*/ 	.byte	0x00, 0xf5, 0x21, 0x00


	//----- nvinfo : EIATTR_KPARAM_INFO
	.align		4
.L_13:
        /*0038*/ 	.byte	0x04, 0x17
        /*003a*/ 	.short	(.L_15 - .L_14)
.L_14:
        /*003c*/ 	.word	0x00000000
        /*0040*/ 	.short	0x0003
        /*0042*/ 	.short	0x0018
        /*0044*/ 	.byte	0x00, 0xf5, 0x21, 0x00


	//----- nvinfo : EIATTR_KPARAM_INFO
	.align		4
.L_15:
        /*0048*/ 	.byte	0x04, 0x17
        /*004a*/ 	.short	(.L_17 - .L_16)
.L_16:
        /*004c*/ 	.word	0x00000000
        /*0050*/ 	.short	0x0002
        /*0052*/ 	.short	0x0010
        /*0054*/ 	.byte	0x00, 0xf5, 0x21, 0x00


	//----- nvinfo : EIATTR_KPARAM_INFO
	.align		4
.L_17:
        /*0058*/ 	.byte	0x04, 0x17
        /*005a*/ 	.short	(.L_19 - .L_18)
.L_18:
        /*005c*/ 	.word	0x00000000
        /*0060*/ 	.short	0x0001
        /*0062*/ 	.short	0x0008
        /*0064*/ 	.byte	0x00, 0xf5, 0x21, 0x00


	//----- nvinfo : EIATTR_KPARAM_INFO
	.align		4
.L_19:
        /*0068*/ 	.byte	0x04, 0x17
        /*006a*/ 	.short	(.L_21 - .L_20)
.L_20:
        /*006c*/ 	.word	0x00000000
        /*0070*/ 	.short	0x0000
        /*0072*/ 	.short	0x0000
        /*0074*/ 	.byte	0x00, 0xf5, 0x21, 0x00


	//----- nvinfo : EIATTR_SPARSE_MMA_MASK
	.align		4
.L_21:
        /*0078*/ 	.byte	0x03, 0x50
        /*007a*/ 	.short	0x0000


	//----- nvinfo : EIATTR_MAXREG_COUNT
	.align		4
        /*007c*/ 	.byte	0x03, 0x1b
        /*007e*/ 	.short	0x00ff


	//----- nvinfo : EIATTR_NUM_BARRIERS
	.align		4
        /*0080*/ 	.byte	0x02, 0x4c
        /*0082*/ 	.byte	0x01
	.zero		1


	//----- nvinfo : EIATTR_MERCURY_ISA_VERSION
	.align		4
        /*0084*/ 	.byte	0x03, 0x5f
        /*0086*/ 	.short	0x0101


	//----- nvinfo : EIATTR_VRC_CTA_INIT_COUNT
	.align		4
        /*0088*/ 	.byte	0x02, 0x4a
	.zero		1
	.zero		1


	//----- nvinfo : EIATTR_EXIT_INSTR_OFFSETS
	.align		4
        /*008c*/ 	.byte	0x04, 0x1c
        /*008e*/ 	.short	(.L_23 - .L_22)


	//   ....[0]....
.L_22:
        /*0090*/ 	.word	0x00001640


	//----- nvinfo : EIATTR_CBANK_PARAM_SIZE
	.align		4
.L_23:
        /*0094*/ 	.byte	0x03, 0x19
        /*0096*/ 	.short	0x0034


	//----- nvinfo : EIATTR_PARAM_CBANK
	.align		4
        /*0098*/ 	.byte	0x04, 0x0a
        /*009a*/ 	.short	(.L_25 - .L_24)
	.align		4
.L_24:
        /*009c*/ 	.word	index@(.nv.constant0._Z14quamsim_kernelPiPfS0_S0_S_S_i)
        /*00a0*/ 	.short	0x0380
        /*00a2*/ 	.short	0x0034


	//----- nvinfo : EIATTR_SW_WAR
	.align		4
.L_25:
        /*00a4*/ 	.byte	0x04, 0x36
        /*00a6*/ 	.short	(.L_27 - .L_26)
.L_26:
        /*00a8*/ 	.word	0x00000008
.L_27:


//--------------------- .nv.callgraph             --------------------------
	.section	.nv.callgraph,"",@"SHT_CUDA_CALLGRAPH"
	.align	4
	.sectionentsize	8
	.align		4
        /*0000*/ 	.word	0x00000000
	.align		4
        /*0004*/ 	.word	0xffffffff
	.align		4
        /*0008*/ 	.word	0x00000000
	.align		4
        /*000c*/ 	.word	0xfffffffe
	.align		4
        /*0010*/ 	.word	0x00000000
	.align		4
        /*0014*/ 	.word	0xfffffffd
	.align		4
        /*0018*/ 	.word	0x00000000
	.align		4
        /*001c*/ 	.word	0xfffffffc


//--------------------- .text._Z14quamsim_kernelPiPfS0_S0_S_S_i --------------------------
	.section	.text._Z14quamsim_kernelPiPfS0_S0_S_S_i,"ax",@progbits
	.align	128
        .global         _Z14quamsim_kernelPiPfS0_S0_S_S_i
        .type           _Z14quamsim_kernelPiPfS0_S0_S_S_i,@function
        .size           _Z14quamsim_kernelPiPfS0_S0_S_S_i,(.L_x_7 - _Z14quamsim_kernelPiPfS0_S0_S_S_i)
        .other          _Z14quamsim_kernelPiPfS0_S0_S_S_i,@"STO_CUDA_ENTRY STV_DEFAULT"
_Z14quamsim_kernelPiPfS0_S0_S_S_i:
.text._Z14quamsim_kernelPiPfS0_S0_S_S_i:
[----:B------:R-:W-:Y:S01]  /*0000*/  LDC R1, c[0x0][0x37c] ;  /* 0x0000df00ff017b82 */ /* 0x000fe20000000800 */
[----:B------:R-:W0:Y:S01]  /*0010*/  LDCU UR6, c[0x0][0x3b0] ;  /* 0x00007600ff0677ac */ /* 0x000e220008000800 */
[----:B------:R-:W-:Y:S01]  /*0020*/  IMAD.MOV.U32 R0, RZ, RZ, RZ ;  /* 0x000000ffff007224 */ /* 0x000fe200078e00ff */
[----:B------:R-:W1:Y:S01]  /*0030*/  LDCU.64 UR10, c[0x0][0x358] ;  /* 0x00006b00ff0a77ac */ /* 0x000e620008000a00 */
[----:B0-----:R-:W-:-:S09]  /*0040*/  UISETP.GE.AND UP0, UPT, UR6, 0x1, UPT ;  /* 0x000000010600788c */ /* 0x001fd2000bf06270 */
[----:B-1----:R-:W-:Y:S05]  /*0050*/  BRA.U !UP0, `(.L_x_0) ;  /* 0x0000000d08347547 */ /* 0x002fea000b800000 */
[----:B------:R-:W0:Y:S01]  /*0060*/  S2R R5, SR_CTAID.X ;  /* 0x0000000000057919 */ /* 0x000e220000002500 */
[----:B------:R-:W-:Y:S01]  /*0070*/  UISETP.GE.U32.AND UP1, UPT, UR6, 0x10, UPT ;  /* 0x000000100600788c */ /* 0x000fe2000bf26070 */
[----:B------:R-:W-:Y:S01]  /*0080*/  IMAD.MOV.U32 R4, RZ, RZ, RZ ;  /* 0x000000ffff047224 */ /* 0x000fe200078e00ff */
[----:B------:R-:W-:Y:S01]  /*0090*/  ULOP3.LUT UR7, UR6, 0xf, URZ, 0xc0, !UPT ;  /* 0x0000000f06077892 */ /* 0x000fe2000f8ec0ff */
[----:B------:R-:W-:-:S03]  /*00a0*/  IMAD.MOV.U32 R0, RZ, RZ, RZ ;  /* 0x000000ffff007224 */ /* 0x000fc600078e00ff */
[----:B------:R-:W-:-:S03]  /*00b0*/  UISETP.NE.AND UP0, UPT, UR7, URZ, UPT ;  /* 0x000000ff0700728c */ /* 0x000fc6000bf05270 */
[----:B------:R-:W-:Y:S08]  /*00c0*/  BRA.U !UP1, `(.L_x_1) ;  /* 0x0000000509947547 */ /* 0x000ff0000b800000 */
[----:B------:R-:W1:Y:S01]  /*00d0*/  LDCU.64 UR4, c[0x0][0x3a8] ;  /* 0x00007500ff0477ac */ /* 0x000e620008000a00 */
[----:B------:R-:W-:Y:S02]  /*00e0*/  IMAD.MOV.U32 R6, RZ, RZ, RZ ;  /* 0x000000ffff067224 */ /* 0x000fe400078e00ff */
[----:B------:R-:W-:Y:S01]  /*00f0*/  IMAD.MOV.U32 R0, RZ, RZ, RZ ;  /* 0x000000ffff007224 */ /* 0x000fe200078e00ff */
[----:B------:R-:W-:-:S06]  /*0100*/  ULOP3.LUT UR8, UR6, 0x7ffffff0, URZ, 0xc0, !UPT ;  /* 0x7ffffff006087892 */ /* 0x000fcc000f8ec0ff */
[----:B------:R-:W-:Y:S01]  /*0110*/  IMAD.U32 R4, RZ, RZ, UR8 ;  /* 0x00000008ff047e24 */ /* 0x000fe2000f8e00ff */
[----:B-1----:R-:W-:-:S04]  /*0120*/  UIADD3 UR4, UP1, UPT, UR4, 0x20, URZ ;  /* 0x0000002004047890 */ /* 0x002fc8000ff3e0ff */
[----:B------:R-:W-:Y:S02]  /*0130*/  UIADD3.X UR5, UPT, UPT, URZ, UR5, URZ, UP1, !UPT ;  /* 0x00000005ff057290 */ /* 0x000fe40008ffe4ff */
[----:B------:R-:W-:-:S04]  /*0140*/  IMAD.U32 R2, RZ, RZ, UR4 ;  /* 0x00000004ff027e24 */ /* 0x000fc8000f8e00ff */
[----:B------:R-:W-:-:S07]  /*0150*/  IMAD.U32 R3, RZ, RZ, UR5 ;  /* 0x00000005ff037e24 */ /* 0x000fce000f8e00ff */
.L_x_2:
[----:B------:R-:W2:Y:S04]  /*0160*/  LDG.E R23, desc[UR10][R2.64+-0x20] ;  /* 0xffffe00a02177981 */ /* 0x000ea8000c1e1900 */
[----:B------:R-:W3:Y:S04]  /*0170*/  LDG.E R21, desc[UR10][R2.64+-0x1c] ;  /* 0xffffe40a02157981 */ /* 0x000ee8000c1e1900 */
[----:B------:R-:W4:Y:S04]  /*0180*/  LDG.E R16, desc[UR10][R2.64+-0x18] ;  /* 0xffffe80a02107981 */ /* 0x000f28000c1e1900 */
[----:B------:R-:W5:Y:S04]  /*0190*/  LDG.E R20, desc[UR10][R2.64+-0x14] ;  /* 0xffffec0a02147981 */ /* 0x000f68000c1e1900 */
        /* <DEDUP_REMOVED lines=11> */
[----:B------:R1:W5:Y:S01]  /*0250*/  LDG.E R9, desc[UR10][R2.64+0x1c] ;  /* 0x00001c0a02097981 */ /* 0x000362000c1e1900 */
[C---:B------:R-:W-:Y:S01]  /*0260*/  VIADD R24, R6.reuse, 0x1 ;  /* 0x0000000106187836 */ /* 0x040fe20000000000 */
[----:B0-----:R-:W-:Y:S01]  /*0270*/  SHF.R.U32.HI R22, RZ, R6, R5 ;  /* 0x00000006ff167219 */ /* 0x001fe20000011605 */
[----:B------:R-:W-:-:S03]  /*0280*/  VIADD R26, R6, 0x3 ;  /* 0x00000003061a7836 */ /* 0x000fc60000000000 */
[----:B------:R-:W-:Y:S02]  /*0290*/  LOP3.LUT R22, R22, 0x1, RZ, 0xc0, !PT ;  /* 0x0000000116167812 */ /* 0x000fe400078ec0ff */
[--C-:B------:R-:W-:Y:S02]  /*02a0*/  SHF.R.U32.HI R24, RZ, R24, R5.reuse ;  /* 0x00000018ff187219 */ /* 0x100fe40000011605 */
[----:B------:R-:W-:Y:S02]  /*02b0*/  SHF.R.U32.HI R26, RZ, R26, R5 ;  /* 0x0000001aff1a7219 */ /* 0x000fe40000011605 */
[----:B------:R-:W-:Y:S02]  /*02c0*/  LOP3.LUT R24, R24, 0x1, RZ, 0xc0, !PT ;  /* 0x0000000118187812 */ /* 0x000fe400078ec0ff */
[----:B-1----:R-:W-:-:S05]  /*02d0*/  IADD3 R2, P1, PT, R2, 0x40, RZ ;  /* 0x0000004002027810 */ /* 0x002fca0007f3e0ff */
[----:B------:R-:W-:Y:S01]  /*02e0*/  IMAD.X R3, RZ, RZ, R3, P1 ;  /* 0x000000ffff037224 */ /* 0x000fe200008e0603 */
[----:B--2---:R-:W-:Y:S01]  /*02f0*/  SHF.L.U32 R23, R22, R23, RZ ;  /* 0x0000001716177219 */ /* 0x004fe200000006ff */
[----:B------:R-:W-:Y:S01]  /*0300*/  VIADD R22, R6, 0x2 ;  /* 0x0000000206167836 */ /* 0x000fe20000000000 */
[----:B---3--:R-:W-:Y:S01]  /*0310*/  SHF.L.U32 R21, R24, R21, RZ ;  /* 0x0000001518157219 */ /* 0x008fe200000006ff */
[----:B------:R-:W-:-:S03]  /*0320*/  VIADD R24, R6, 0x4 ;  /* 0x0000000406187836 */ /* 0x000fc60000000000 */
[--C-:B------:R-:W-:Y:S02]  /*0330*/  SHF.R.U32.HI R22, RZ, R22, R5.reuse ;  /* 0x00000016ff167219 */ /* 0x100fe40000011605 */
[----:B------:R-:W-:Y:S02]  /*0340*/  LOP3.LUT R0, R21, R23, R0, 0xfe, !PT ;  /* 0x0000001715007212 */ /* 0x000fe400078efe00 */
[----:B------:R-:W-:Y:S01]  /*0350*/  LOP3.LUT R21, R22, 0x1, RZ, 0xc0, !PT ;  /* 0x0000000116157812 */ /* 0x000fe200078ec0ff */
[----:B------:R-:W-:Y:S01]  /*0360*/  VIADD R22, R6, 0x5 ;  /* 0x0000000506167836 */ /* 0x000fe20000000000 */
[----:B------:R-:W-:Y:S02]  /*0370*/  LOP3.LUT R23, R26, 0x1, RZ, 0xc0, !PT ;  /* 0x000000011a177812 */ /* 0x000fe400078ec0ff */
[----:B------:R-:W-:Y:S02]  /*0380*/  SHF.R.U32.HI R24, RZ, R24, R5 ;  /* 0x00000018ff187219 */ /* 0x000fe40000011605 */
[----:B----4-:R-:W-:Y:S01]  /*0390*/  SHF.L.U32 R21, R21, R16, RZ ;  /* 0x0000001015157219 */ /* 0x010fe200000006ff */
[----:B------:R-:W-:Y:S01]  /*03a0*/  VIADD R16, R6, 0x6 ;  /* 0x0000000606107836 */ /* 0x000fe20000000000 */
[----:B-----5:R-:W-:-:S02]  /*03b0*/  SHF.L.U32 R20, R23, R20, RZ ;  /* 0x0000001417147219 */ /* 0x020fc400000006ff */
[--C-:B------:R-:W-:Y:S02]  /*03c0*/  SHF.R.U32.HI R22, RZ, R22, R5.reuse ;  /* 0x00000016ff167219 */ /* 0x100fe40000011605 */
[----:B------:R-:W-:Y:S02]  /*03d0*/  LOP3.LUT R24, R24, 0x1, RZ, 0xc0, !PT ;  /* 0x0000000118187812 */ /* 0x000fe400078ec0ff */
[----:B------:R-:W-:Y:S01]  /*03e0*/  LOP3.LUT R0, R20, R21, R0, 0xfe, !PT ;  /* 0x0000001514007212 */ /* 0x000fe200078efe00 */
[----:B------:R-:W-:Y:S01]  /*03f0*/  VIADD R20, R6, 0x7 ;  /* 0x0000000706147836 */ /* 0x000fe20000000000 */
[----:B------:R-:W-:Y:S02]  /*0400*/  LOP3.LUT R22, R22, 0x1, RZ, 0xc0, !PT ;  /* 0x0000000116167812 */ /* 0x000fe400078ec0ff */
[----:B------:R-:W-:Y:S02]  /*0410*/  SHF.L.U32 R19, R24, R19, RZ ;  /* 0x0000001318137219 */ /* 0x000fe400000006ff */
[----:B------:R-:W-:Y:S01]  /*0420*/  SHF.L.U32 R17, R22, R17, RZ ;  /* 0x0000001116117219 */ /* 0x000fe200000006ff */
[----:B------:R-:W-:Y:S01]  /*0430*/  VIADD R22, R6, 0x8 ;  /* 0x0000000806167836 */ /* 0x000fe20000000000 */
[----:B------:R-:W-:-:S02]  /*0440*/  SHF.R.U32.HI R16, RZ, R16, R5 ;  /* 0x00000010ff107219 */ /* 0x000fc40000011605 */
[----:B------:R-:W-:Y:S02]  /*0450*/  SHF.R.U32.HI R20, RZ, R20, R5 ;  /* 0x00000014ff147219 */ /* 0x000fe40000011605 */
[----:B------:R-:W-:Y:S02]  /*0460*/  LOP3.LUT R0, R17, R19, R0, 0xfe, !PT ;  /* 0x0000001311007212 */ /* 0x000fe400078efe00 */
[----:B------:R-:W-:Y:S01]  /*0470*/  LOP3.LUT R17, R16, 0x1, RZ, 0xc0, !PT ;  /* 0x0000000110117812 */ /* 0x000fe200078ec0ff */
[----:B------:R-:W-:Y:S01]  /*0480*/  VIADD R16, R6, 0x9 ;  /* 0x0000000906107836 */ /* 0x000fe20000000000 */
[----:B------:R-:W-:Y:S02]  /*0490*/  LOP3.LUT R19, R20, 0x1, RZ, 0xc0, !PT ;  /* 0x0000000114137812 */ /* 0x000fe400078ec0ff */
[----:B------:R-:W-:Y:S01]  /*04a0*/  SHF.L.U32 R17, R17, R12, RZ ;  /* 0x0000000c11117219 */ /* 0x000fe200000006ff */
[----:B------:R-:W-:Y:S01]  /*04b0*/  VIADD R12, R6, 0xa ;  /* 0x0000000a060c7836 */ /* 0x000fe20000000000 */
[----:B------:R-:W-:-:S02]  /*04c0*/  SHF.L.U32 R18, R19, R18, RZ ;  /* 0x0000001213127219 */ /* 0x000fc400000006ff */
[--C-:B------:R-:W-:Y:S02]  /*04d0*/  SHF.R.U32.HI R22, RZ, R22, R5.reuse ;  /* 0x00000016ff167219 */ /* 0x100fe40000011605 */
[----:B------:R-:W-:Y:S02]  /*04e0*/  SHF.R.U32.HI R16, RZ, R16, R5 ;  /* 0x00000010ff107219 */ /* 0x000fe40000011605 */
[----:B------:R-:W-:Y:S01]  /*04f0*/  LOP3.LUT R0, R18, R17, R0, 0xfe, !PT ;  /* 0x0000001112007212 */ /* 0x000fe200078efe00 */
[----:B------:R-:W-:Y:S01]  /*0500*/  VIADD R18, R6, 0xb ;  /* 0x0000000b06127836 */ /* 0x000fe20000000000 */
[----:B------:R-:W-:Y:S02]  /*0510*/  LOP3.LUT R22, R22, 0x1, RZ, 0xc0, !PT ;  /* 0x0000000116167812 */ /* 0x000fe400078ec0ff */
[----:B------:R-:W-:Y:S02]  /*0520*/  LOP3.LUT R16, R16, 0x1, RZ, 0xc0, !PT ;  /* 0x0000000110107812 */ /* 0x000fe400078ec0ff */
[----:B------:R-:W-:-:S02]  /*0530*/  SHF.L.U32 R15, R22, R15, RZ ;  /* 0x0000000f160f7219 */ /* 0x000fc400000006ff */
[----:B------:R-:W-:Y:S01]  /*0540*/  SHF.L.U32 R13, R16, R13, RZ ;  /* 0x0000000d100d7219 */ /* 0x000fe200000006ff */
[----:B------:R-:W-:Y:S01]  /*0550*/  VIADD R16, R6, 0xc ;  /* 0x0000000c06107836 */ /* 0x000fe20000000000 */
[--C-:B------:R-:W-:Y:S02]  /*0560*/  SHF.R.U32.HI R12, RZ, R12, R5.reuse ;  /* 0x0000000cff0c7219 */ /* 0x100fe40000011605 */
[----:B------:R-:W-:Y:S02]  /*0570*/  SHF.R.U32.HI R18, RZ, R18, R5 ;  /* 0x00000012ff127219 */ /* 0x000fe40000011605 */
[----:B------:R-:W-:Y:S02]  /*0580*/  LOP3.LUT R0, R13, R15, R0, 0xfe, !PT ;  /* 0x0000000f0d007212 */ /* 0x000fe400078efe00 */
[----:B------:R-:W-:Y:S01]  /*0590*/  LOP3.LUT R13, R12, 0x1, RZ, 0xc0, !PT ;  /* 0x000000010c0d7812 */ /* 0x000fe200078ec0ff */
[----:B------:R-:W-:Y:S01]  /*05a0*/  VIADD R12, R6, 0xd ;  /* 0x0000000d060c7836 */ /* 0x000fe20000000000 */
[----:B------:R-:W-:-:S02]  /*05b0*/  LOP3.LUT R15, R18, 0x1, RZ, 0xc0, !PT ;  /* 0x00000001120f7812 */ /* 0x000fc400078ec0ff */
[----:B------:R-:W-:Y:S01]  /*05c0*/  SHF.L.U32 R13, R13, R10, RZ ;  /* 0x0000000a0d0d7219 */ /* 0x000fe200000006ff */
[----:B------:R-:W-:Y:S01]  /*05d0*/  VIADD R10, R6, 0xe ;  /* 0x0000000e060a7836 */ /* 0x000fe20000000000 */
[----:B------:R-:W-:Y:S02]  /*05e0*/  SHF.L.U32 R14, R15, R14, RZ ;  /* 0x0000000e0f0e7219 */ /* 0x000fe400000006ff */
[--C-:B------:R-:W-:Y:S02]  /*05f0*/  SHF.R.U32.HI R16, RZ, R16, R5.reuse ;  /* 0x00000010ff107219 */ /* 0x100fe40000011605 */
[----:B------:R-:W-:Y:S01]  /*0600*/  LOP3.LUT R0, R14, R13, R0, 0xfe, !PT ;  /* 0x0000000d0e007212 */ /* 0x000fe200078efe00 */
[C---:B------:R-:W-:Y:S01]  /*0610*/  VIADD R14, R6.reuse, 0xf ;  /* 0x0000000f060e7836 */ /* 0x040fe20000000000 */
[----:B------:R-:W-:Y:S01]  /*0620*/  SHF.R.U32.HI R12, RZ, R12, R5 ;  /* 0x0000000cff0c7219 */ /* 0x000fe20000011605 */
[----:B------:R-:W-:Y:S01]  /*0630*/  VIADD R6, R6, 0x10 ;  /* 0x0000001006067836 */ /* 0x000fe20000000000 */
[----:B------:R-:W-:-:S02]  /*0640*/  LOP3.LUT R16, R16, 0x1, RZ, 0xc0, !PT ;  /* 0x0000000110107812 */ /* 0x000fc400078ec0ff */
[----:B------:R-:W-:Y:S02]  /*0650*/  LOP3.LUT R12, R12, 0x1, RZ, 0xc0, !PT ;  /* 0x000000010c0c7812 */ /* 0x000fe400078ec0ff */
[----:B------:R-:W-:Y:S02]  /*0660*/  ISETP.NE.AND P0, PT, R6, R4, PT ;  /* 0x000000040600720c */ /* 0x000fe40003f05270 */
[----:B------:R-:W-:Y:S02]  /*0670*/  SHF.L.U32 R11, R16, R11, RZ ;  /* 0x0000000b100b7219 */ /* 0x000fe400000006ff */
[----:B------:R-:W-:Y:S02]  /*0680*/  SHF.L.U32 R7, R12, R7, RZ ;  /* 0x000000070c077219 */ /* 0x000fe400000006ff */
[--C-:B------:R-:W-:Y:S02]  /*0690*/  SHF.R.U32.HI R10, RZ, R10, R5.reuse ;  /* 0x0000000aff0a7219 */ /* 0x100fe40000011605 */
[----:B------:R-:W-:-:S02]  /*06a0*/  SHF.R.U32.HI R14, RZ, R14, R5 ;  /* 0x0000000eff0e7219 */ /* 0x000fc40000011605 */
[----:B------:R-:W-:Y:S02]  /*06b0*/  LOP3.LUT R0, R7, R11, R0, 0xfe, !PT ;  /* 0x0000000b07007212 */ /* 0x000fe400078efe00 */
[----:B------:R-:W-:Y:S02]  /*06c0*/  LOP3.LUT R7, R10, 0x1, RZ, 0xc0, !PT ;  /* 0x000000010a077812 */ /* 0x000fe400078ec0ff */
[----:B------:R-:W-:Y:S02]  /*06d0*/  LOP3.LUT R14, R14, 0x1, RZ, 0xc0, !PT ;  /* 0x000000010e0e7812 */ /* 0x000fe400078ec0ff */
[----:B------:R-:W-:Y:S02]  /*06e0*/  SHF.L.U32 R7, R7, R8, RZ ;  /* 0x0000000807077219 */ /* 0x000fe400000006ff */
[----:B------:R-:W-:-:S04]  /*06f0*/  SHF.L.U32 R9, R14, R9, RZ ;  /* 0x000000090e097219 */ /* 0x000fc800000006ff */
[----:B------:R-:W-:Y:S01]  /*0700*/  LOP3.LUT R0, R9, R7, R0, 0xfe, !PT ;  /* 0x0000000709007212 */ /* 0x000fe200078efe00 */
[----:B------:R-:W-:Y:S06]  /*0710*/  @P0 BRA `(.L_x_2) ;  /* 0xfffffff800900947 */ /* 0x000fec000383ffff */
.L_x_1:
[----:B------:R-:W-:Y:S05]  /*0720*/  BRA.U !UP0, `(.L_x_0) ;  /* 0x0000000508807547 */ /* 0x000fea000b800000 */
[----:B------:R-:W-:Y:S02]  /*0730*/  UISETP.GE.U32.AND UP0, UPT, UR7, 0x8, UPT ;  /* 0x000000080700788c */ /* 0x000fe4000bf06070 */
[----:B------:R-:W-:-:S04]  /*0740*/  ULOP3.LUT UR5, UR6, 0x7, URZ, 0xc0, !UPT ;  /* 0x0000000706057892 */ /* 0x000fc8000f8ec0ff */
[----:B------:R-:W-:-:S03]  /*0750*/  UISETP.NE.AND UP1, UPT, UR5, URZ, UPT ;  /* 0x000000ff0500728c */ /* 0x000fc6000bf25270 */
[----:B------:R-:W-:Y:S08]  /*0760*/  BRA.U !UP0, `(.L_x_3) ;  /* 0x0000000108b87547 */ /* 0x000ff0000b800000 */
[----:B------:R-:W1:Y:S02]  /*0770*/  LDC.64 R10, c[0x0][0x3a8] ;  /* 0x0000ea00ff0a7b82 */ /* 0x000e640000000a00 */
[----:B-1----:R-:W-:-:S05]  /*0780*/  IMAD.WIDE.U32 R10, R4, 0x4, R10 ;  /* 0x00000004040a7825 */ /* 0x002fca00078e000a */
[----:B------:R-:W2:Y:S04]  /*0790*/  LDG.E R12, desc[UR10][R10.64] ;  /* 0x0000000a0a0c7981 */ /* 0x000ea8000c1e1900 */
[----:B------:R-:W3:Y:S04]  /*07a0*/  LDG.E R13, desc[UR10][R10.64+0x4] ;  /* 0x0000040a0a0d7981 */ /* 0x000ee8000c1e1900 */
[----:B------:R-:W4:Y:S04]  /*07b0*/  LDG.E R15, desc[UR10][R10.64+0x8] ;  /* 0x0000080a0a0f7981 */ /* 0x000f28000c1e1900 */
[----:B------:R-:W5:Y:S04]  /*07c0*/  LDG.E R7, desc[UR10][R10.64+0xc] ;  /* 0x00000c0a0a077981 */ /* 0x000f68000c1e1900 */
[----:B------:R-:W5:Y:S04]  /*07d0*/  LDG.E R2, desc[UR10][R10.64+0x10] ;  /* 0x0000100a0a027981 */ /* 0x000f68000c1e1900 */
[----:B------:R-:W5:Y:S04]  /*07e0*/  LDG.E R3, desc[UR10][R10.64+0x14] ;  /* 0x0000140a0a037981 */ /* 0x000f68000c1e1900 */
[----:B------:R-:W5:Y:S04]  /*07f0*/  LDG.E R6, desc[UR10][R10.64+0x18] ;  /* 0x0000180a0a067981 */ /* 0x000f68000c1e1900 */
[----:B------:R1:W5:Y:S01]  /*0800*/  LDG.E R8, desc[UR10][R10.64+0x1c] ;  /* 0x00001c0a0a087981 */ /* 0x000362000c1e1900 */
[C---:B------:R-:W-:Y:S01]  /*0810*/  VIADD R14, R4.reuse, 0x1 ;  /* 0x00000001040e7836 */ /* 0x040fe20000000000 */
[----:B0-----:R-:W-:Y:S01]  /*0820*/  SHF.R.U32.HI R9, RZ, R4, R5 ;  /* 0x00000004ff097219 */ /* 0x001fe20000011605 */
[----:B------:R-:W-:-:S02]  /*0830*/  VIADD R16, R4, 0x2 ;  /* 0x0000000204107836 */ /* 0x000fc40000000000 */
[C---:B------:R-:W-:Y:S01]  /*0840*/  VIADD R18, R4.reuse, 0x3 ;  /* 0x0000000304127836 */ /* 0x040fe20000000000 */
[--C-:B------:R-:W-:Y:S02]  /*0850*/  SHF.R.U32.HI R14, RZ, R14, R5.reuse ;  /* 0x0000000eff0e7219 */ /* 0x100fe40000011605 */
[--C-:B------:R-:W-:Y:S02]  /*0860*/  SHF.R.U32.HI R16, RZ, R16, R5.reuse ;  /* 0x00000010ff107219 */ /* 0x100fe40000011605 */
[----:B------:R-:W-:Y:S01]  /*0870*/  LOP3.LUT R9, R9, 0x1, RZ, 0xc0, !PT ;  /* 0x0000000109097812 */ /* 0x000fe200078ec0ff */
[----:B-1----:R-:W-:Y:S01]  /*0880*/  VIADD R10, R4, 0x4 ;  /* 0x00000004040a7836 */ /* 0x002fe20000000000 */
[----:B------:R-:W-:Y:S02]  /*0890*/  LOP3.LUT R14, R14, 0x1, RZ, 0xc0, !PT ;  /* 0x000000010e0e7812 */ /* 0x000fe400078ec0ff */
[----:B------:R-:W-:Y:S02]  /*08a0*/  LOP3.LUT R16, R16, 0x1, RZ, 0xc0, !PT ;  /* 0x0000000110107812 */ /* 0x000fe400078ec0ff */
[----:B------:R-:W-:-:S02]  /*08b0*/  SHF.R.U32.HI R18, RZ, R18, R5 ;  /* 0x00000012ff127219 */ /* 0x000fc40000011605 */
[----:B------:R-:W-:Y:S02]  /*08c0*/  SHF.R.U32.HI R10, RZ, R10, R5 ;  /* 0x0000000aff0a7219 */ /* 0x000fe40000011605 */
[----:B------:R-:W-:Y:S02]  /*08d0*/  LOP3.LUT R18, R18, 0x1, RZ, 0xc0, !PT ;  /* 0x0000000112127812 */ /* 0x000fe400078ec0ff */
[----:B--2---:R-:W-:Y:S01]  /*08e0*/  SHF.L.U32 R9, R9, R12, RZ ;  /* 0x0000000c09097219 */ /* 0x004fe200000006ff */
[----:B------:R-:W-:Y:S01]  /*08f0*/  VIADD R12, R4, 0x5 ;  /* 0x00000005040c7836 */ /* 0x000fe20000000000 */
[----:B---3--:R-:W-:-:S04]  /*0900*/  SHF.L.U32 R14, R14, R13, RZ ;  /* 0x0000000d0e0e7219 */ /* 0x008fc800000006ff */
[--C-:B------:R-:W-:Y:S02]  /*0910*/  SHF.R.U32.HI R12, RZ, R12, R5.reuse ;  /* 0x0000000cff0c7219 */ /* 0x100fe40000011605 */
[----:B----4-:R-:W-:Y:S02]  /*0920*/  SHF.L.U32 R15, R16, R15, RZ ;  /* 0x0000000f100f7219 */ /* 0x010fe400000006ff */
[----:B------:R-:W-:Y:S02]  /*0930*/  LOP3.LUT R12, R12, 0x1, RZ, 0xc0, !PT ;  /* 0x000000010c0c7812 */ /* 0x000fe400078ec0ff */
[----:B------:R-:W-:Y:S01]  /*0940*/  LOP3.LUT R9, R15, R9, R14, 0xfe, !PT ;  /* 0x000000090f097212 */ /* 0x000fe200078efe0e */
[----:B------:R-:W-:Y:S01]  /*0950*/  VIADD R14, R4, 0x6 ;  /* 0x00000006040e7836 */ /* 0x000fe20000000000 */
[----:B-----5:R-:W-:Y:S02]  /*0960*/  SHF.L.U32 R18, R18, R7, RZ ;  /* 0x0000000712127219 */ /* 0x020fe400000006ff */
[----:B------:R-:W-:Y:S01]  /*0970*/  LOP3.LUT R7, R10, 0x1, RZ, 0xc0, !PT ;  /* 0x000000010a077812 */ /* 0x000fe200078ec0ff */
[C---:B------:R-:W-:Y:S01]  /*0980*/  VIADD R10, R4.reuse, 0x7 ;  /* 0x00000007040a7836 */ /* 0x040fe20000000000 */
[----:B------:R-:W-:Y:S01]  /*0990*/  SHF.R.U32.HI R14, RZ, R14, R5 ;  /* 0x0000000eff0e7219 */ /* 0x000fe20000011605 */
[----:B------:R-:W-:Y:S01]  /*09a0*/  VIADD R4, R4, 0x8 ;  /* 0x0000000804047836 */ /* 0x000fe20000000000 */
[----:B------:R-:W-:-:S02]  /*09b0*/  SHF.L.U32 R2, R7, R2, RZ ;  /* 0x0000000207027219 */ /* 0x000fc400000006ff */
[----:B------:R-:W-:Y:S02]  /*09c0*/  SHF.R.U32.HI R10, RZ, R10, R5 ;  /* 0x0000000aff0a7219 */ /* 0x000fe40000011605 */
[----:B------:R-:W-:Y:S02]  /*09d0*/  LOP3.LUT R7, R14, 0x1, RZ, 0xc0, !PT ;  /* 0x000000010e077812 */ /* 0x000fe400078ec0ff */
[----:B------:R-:W-:Y:S02]  /*09e0*/  LOP3.LUT R2, R2, R9, R18, 0xfe, !PT ;  /* 0x0000000902027212 */ /* 0x000fe400078efe12 */
[----:B------:R-:W-:Y:S02]  /*09f0*/  SHF.L.U32 R3, R12, R3, RZ ;  /* 0x000000030c037219 */ /* 0x000fe400000006ff */
[----:B------:R-:W-:Y:S02]  /*0a00*/  LOP3.LUT R9, R10, 0x1, RZ, 0xc0, !PT ;  /* 0x000000010a097812 */ /* 0x000fe400078ec0ff */
[----:B------:R-:W-:-:S02]  /*0a10*/  SHF.L.U32 R6, R7, R6, RZ ;  /* 0x0000000607067219 */ /* 0x000fc400000006ff */
[----:B------:R-:W-:Y:S02]  /*0a20*/  SHF.L.U32 R8, R9, R8, RZ ;  /* 0x0000000809087219 */ /* 0x000fe400000006ff */
[----:B------:R-:W-:-:S04]  /*0a30*/  LOP3.LUT R3, R6, R2, R3, 0xfe, !PT ;  /* 0x0000000206037212 */ /* 0x000fc800078efe03 */
[----:B------:R-:W-:-:S07]  /*0a40*/  LOP3.LUT R0, R0, R3, R8, 0xfe, !PT ;  /* 0x0000000300007212 */ /* 0x000fce00078efe08 */
.L_x_3:
        /* <DEDUP_REMOVED lines=10> */
[----:B------:R-:W5:Y:S01]  /*0af0*/  LDG.E R13, desc[UR10][R2.64+0xc] ;  /* 0x00000c0a020d7981 */ /* 0x000f62000c1e1900 */
[C---:B------:R-:W-:Y:S01]  /*0b00*/  VIADD R8, R4.reuse, 0x1 ;  /* 0x0000000104087836 */ /* 0x040fe20000000000 */
[----:B0-----:R-:W-:Y:S01]  /*0b10*/  SHF.R.U32.HI R6, RZ, R4, R5 ;  /* 0x00000004ff067219 */ /* 0x001fe20000011605 */
[----:B------:R-:W-:-:S02]  /*0b20*/  VIADD R10, R4, 0x2 ;  /* 0x00000002040a7836 */ /* 0x000fc40000000000 */
[C---:B------:R-:W-:Y:S01]  /*0b30*/  VIADD R12, R4.reuse, 0x3 ;  /* 0x00000003040c7836 */ /* 0x040fe20000000000 */
[--C-:B------:R-:W-:Y:S01]  /*0b40*/  SHF.R.U32.HI R8, RZ, R8, R5.reuse ;  /* 0x00000008ff087219 */ /* 0x100fe20000011605 */
[----:B------:R-:W-:Y:S01]  /*0b50*/  VIADD R4, R4, 0x4 ;  /* 0x0000000404047836 */ /* 0x000fe20000000000 */
[--C-:B------:R-:W-:Y:S02]  /*0b60*/  SHF.R.U32.HI R10, RZ, R10, R5.reuse ;  /* 0x0000000aff0a7219 */ /* 0x100fe40000011605 */
[----:B------:R-:W-:Y:S02]  /*0b70*/  LOP3.LUT R6, R6, 0x1, RZ, 0xc0, !PT ;  /* 0x0000000106067812 */ /* 0x000fe400078ec0ff */
[----:B------:R-:W-:Y:S02]  /*0b80*/  LOP3.LUT R8, R8, 0x1, RZ, 0xc0, !PT ;  /* 0x0000000108087812 */ /* 0x000fe400078ec0ff */
[----:B------:R-:W-:Y:S02]  /*0b90*/  SHF.R.U32.HI R12, RZ, R12, R5 ;  /* 0x0000000cff0c7219 */ /* 0x000fe40000011605 */
[----:B------:R-:W-:-:S02]  /*0ba0*/  LOP3.LUT R10, R10, 0x1, RZ, 0xc0, !PT ;  /* 0x000000010a0a7812 */ /* 0x000fc400078ec0ff */
[----:B------:R-:W-:Y:S02]  /*0bb0*/  LOP3.LUT R12, R12, 0x1, RZ, 0xc0, !PT ;  /* 0x000000010c0c7812 */ /* 0x000fe400078ec0ff */
[----:B--2---:R-:W-:Y:S02]  /*0bc0*/  SHF.L.U32 R6, R6, R7, RZ ;  /* 0x0000000706067219 */ /* 0x004fe400000006ff */
[----:B---3--:R-:W-:Y:S02]  /*0bd0*/  SHF.L.U32 R9, R8, R9, RZ ;  /* 0x0000000908097219 */ /* 0x008fe400000006ff */
[----:B----4-:R-:W-:Y:S02]  /*0be0*/  SHF.L.U32 R10, R10, R11, RZ ;  /* 0x0000000b0a0a7219 */ /* 0x010fe400000006ff */
[----:B-----5:R-:W-:Y:S02]  /*0bf0*/  SHF.L.U32 R12, R12, R13, RZ ;  /* 0x0000000d0c0c7219 */ /* 0x020fe400000006ff */
[----:B------:R-:W-:-:S04]  /*0c00*/  LOP3.LUT R9, R10, R6, R9, 0xfe, !PT ;  /* 0x000000060a097212 */ /* 0x000fc800078efe09 */
[----:B------:R-:W-:-:S07]  /*0c10*/  LOP3.LUT R0, R0, R9, R12, 0xfe, !PT ;  /* 0x0000000900007212 */ /* 0x000fce00078efe0c */
.L_x_4:
[----:B------:R-:W-:Y:S05]  /*0c20*/  BRA.U !UP1, `(.L_x_0) ;  /* 0x0000000109407547 */ /* 0x000fea000b800000 */
[----:B------:R-:W1:Y:S01]  /*0c30*/  LDC.64 R2, c[0x0][0x3a8] ;  /* 0x0000ea00ff027b82 */ /* 0x000e620000000a00 */
[----:B------:R-:W-:Y:S01]  /*0c40*/  UIADD3 UR4, UPT, UPT, -UR4, URZ, URZ ;  /* 0x000000ff04047290 */ /* 0x000fe2000fffe1ff */
[----:B-1----:R-:W-:-:S04]  /*0c50*/  IMAD.WIDE.U32 R2, R4, 0x4, R2 ;  /* 0x0000000404027825 */ /* 0x002fc800078e0002 */
[----:B------:R-:W-:-:S07]  /*0c60*/  IMAD.MOV.U32 R9, RZ, RZ, R3 ;  /* 0x000000ffff097224 */ /* 0x000fce00078e0003 */
.L_x_5:
[----:B------:R-:W-:-:S06]  /*0c70*/  IMAD.MOV.U32 R3, RZ, RZ, R9 ;  /* 0x000000ffff037224 */ /* 0x000fcc00078e0009 */
[----:B------:R1:W2:Y:S01]  /*0c80*/  LDG.E R3, desc[UR10][R2.64] ;  /* 0x0000000a02037981 */ /* 0x0002a2000c1e1900 */
[----:B------:R-:W-:Y:S01]  /*0c90*/  UIADD3 UR4, UPT, UPT, UR4, 0x1, URZ ;  /* 0x0000000104047890 */ /* 0x000fe2000fffe0ff */
[----:B0-----:R-:W-:Y:S01]  /*0ca0*/  SHF.R.U32.HI R6, RZ, R4, R5 ;  /* 0x00000004ff067219 */ /* 0x001fe20000011605 */
[----:B------:R-:W-:Y:S02]  /*0cb0*/  VIADD R4, R4, 0x1 ;  /* 0x0000000104047836 */ /* 0x000fe40000000000 */
[----:B------:R-:W-:Y:S01]  /*0cc0*/  UISETP.NE.AND UP0, UPT, UR4, URZ, UPT ;  /* 0x000000ff0400728c */ /* 0x000fe2000bf05270 */
[----:B------:R-:W-:Y:S02]  /*0cd0*/  LOP3.LUT R6, R6, 0x1, RZ, 0xc0, !PT ;  /* 0x0000000106067812 */ /* 0x000fe400078ec0ff */
[----:B-1----:R-:W-:-:S05]  /*0ce0*/  IADD3 R2, P0, PT, R2, 0x4, RZ ;  /* 0x0000000402027810 */ /* 0x002fca0007f1e0ff */
[----:B------:R-:W-:Y:S01]  /*0cf0*/  IMAD.X R9, RZ, RZ, R9, P0 ;  /* 0x000000ffff097224 */ /* 0x000fe200000e0609 */
[----:B--2---:R-:W-:-:S04]  /*0d00*/  SHF.L.U32 R7, R6, R3, RZ ;  /* 0x0000000306077219 */ /* 0x004fc800000006ff */
[----:B------:R-:W-:Y:S01]  /*0d10*/  LOP3.LUT R0, R7, R0, RZ, 0xfc, !PT ;  /* 0x0000000007007212 */ /* 0x000fe200078efcff */
[----:B------:R-:W-:Y:S06]  /*0d20*/  BRA.U UP0, `(.L_x_5) ;  /* 0xfffffffd00d07547 */ /* 0x000fec000b83ffff */
.L_x_0:
[----:B------:R-:W1:Y:S02]  /*0d30*/  LDC.64 R6, c[0x0][0x380] ;  /* 0x0000e000ff067b82 */ /* 0x000e640000000a00 */
[----:B-1----:R-:W2:Y:S04]  /*0d40*/  LDG.E R3, desc[UR10][R6.64+0x8] ;  /* 0x0000080a06037981 */ /* 0x002ea8000c1e1900 */
[----:B------:R-:W3:Y:S04]  /*0d50*/  LDG.E R10, desc[UR10][R6.64+0xc] ;  /* 0x00000c0a060a7981 */ /* 0x000ee8000c1e1900 */
[----:B------:R-:W4:Y:S04]  /*0d60*/  LDG.E R8, desc[UR10][R6.64+0x4] ;  /* 0x0000040a06087981 */ /* 0x000f28000c1e1900 */
[----:B------:R-:W5:Y:S04]  /*0d70*/  LDG.E R15, desc[UR10][R6.64] ;  /* 0x0000000a060f7981 */ /* 0x000f68000c1e1900 */
[----:B------:R-:W5:Y:S04]  /*0d80*/  LDG.E R12, desc[UR10][R6.64+0x10] ;  /* 0x0000100a060c7981 */ /* 0x000f68000c1e1900 */
[----:B------:R1:W5:Y:S01]  /*0d90*/  LDG.E R14, desc[UR10][R6.64+0x14] ;  /* 0x0000140a060e7981 */ /* 0x000362000c1e1900 */
[----:B------:R-:W0:Y:S01]  /*0da0*/  S2R R4, SR_TID.X ;  /* 0x0000000000047919 */ /* 0x000e220000002100 */
[----:B-1----:R-:W-:Y:S01]  /*0db0*/  IMAD.MOV.U32 R6, RZ, RZ, 0x1 ;  /* 0x00000001ff067424 */ /* 0x002fe200078e00ff */
[----:B0-----:R-:W-:-:S02]  /*0dc0*/  SHF.R.U32.HI R2, RZ, 0x1, R4 ;  /* 0x00000001ff027819 */ /* 0x001fc40000011604 */
[--C-:B------:R-:W-:Y:S02]  /*0dd0*/  SHF.R.U32.HI R5, RZ, 0x2, R4.reuse ;  /* 0x00000002ff057819 */ /* 0x100fe40000011604 */
[----:B------:R-:W-:Y:S02]  /*0de0*/  LOP3.LUT R2, R2, 0x1, RZ, 0xc0, !PT ;  /* 0x0000000102027812 */ /* 0x000fe400078ec0ff */
[----:B------:R-:W-:Y:S02]  /*0df0*/  LOP3.LUT R5, R5, 0x1, RZ, 0xc0, !PT ;  /* 0x0000000105057812 */ /* 0x000fe400078ec0ff */
[--C-:B------:R-:W-:Y:S02]  /*0e00*/  SHF.R.U32.HI R11, RZ, 0x3, R4.reuse ;  /* 0x00000003ff0b7819 */ /* 0x100fe40000011604 */
[----:B------:R-:W-:Y:S02]  /*0e10*/  SHF.R.U32.HI R13, RZ, 0x4, R4 ;  /* 0x00000004ff0d7819 */ /* 0x000fe40000011604 */
[----:B------:R-:W-:-:S02]  /*0e20*/  LOP3.LUT R11, R11, 0x1, RZ, 0xc0, !PT ;  /* 0x000000010b0b7812 */ /* 0x000fc400078ec0ff */
[----:B------:R-:W-:Y:S02]  /*0e30*/  LOP3.LUT R13, R13, 0x1, RZ, 0xc0, !PT ;  /* 0x000000010d0d7812 */ /* 0x000fe400078ec0ff */
[----:B--2---:R-:W-:Y:S02]  /*0e40*/  SHF.L.U32 R9, R2, R3, RZ ;  /* 0x0000000302097219 */ /* 0x004fe400000006ff */
[----:B------:R-:W0:Y:S01]  /*0e50*/  LDC.64 R2, c[0x0][0x388] ;  /* 0x0000e200ff027b82 */ /* 0x000e220000000a00 */
[----:B---3--:R-:W-:Y:S02]  /*0e60*/  SHF.L.U32 R10, R5, R10, RZ ;  /* 0x0000000a050a7219 */ /* 0x008fe400000006ff */
[----:B------:R-:W-:-:S04]  /*0e70*/  LOP3.LUT R5, R4, 0x1, RZ, 0xc0, !PT ;  /* 0x0000000104057812 */ /* 0x000fc800078ec0ff */
[----:B----4-:R-:W-:Y:S02]  /*0e80*/  SHF.L.U32 R8, R5, R8, RZ ;  /* 0x0000000805087219 */ /* 0x010fe400000006ff */
[----:B-----5:R-:W-:Y:S02]  /*0e90*/  SHF.L.U32 R15, R6, R15, RZ ;  /* 0x0000000f060f7219 */ /* 0x020fe400000006ff */
[----:B------:R-:W-:Y:S02]  /*0ea0*/  LOP3.LUT R6, R10, R9, R8, 0xfe, !PT ;  /* 0x000000090a067212 */ /* 0x000fe400078efe08 */
[----:B------:R-:W-:Y:S02]  /*0eb0*/  SHF.L.U32 R11, R11, R12, RZ ;  /* 0x0000000c0b0b7219 */ /* 0x000fe400000006ff */
[----:B------:R-:W-:Y:S02]  /*0ec0*/  LOP3.LUT R15, R9, R8, R15, 0xfe, !PT ;  /* 0x00000008090f7212 */ /* 0x000fe400078efe0f */
[----:B------:R-:W-:-:S02]  /*0ed0*/  SHF.L.U32 R13, R13, R14, RZ ;  /* 0x0000000e0d0d7219 */ /* 0x000fc400000006ff */
[----:B------:R-:W-:Y:S02]  /*0ee0*/  LOP3.LUT R9, R11, R10, R15, 0xfe, !PT ;  /* 0x0000000a0b097212 */ /* 0x000fe400078efe0f */
[----:B------:R-:W-:Y:S02]  /*0ef0*/  LOP3.LUT R7, R13, R11, R6, 0xfe, !PT ;  /* 0x0000000b0d077212 */ /* 0x000fe400078efe06 */
[----:B------:R-:W-:Y:S02]  /*0f00*/  LOP3.LUT R9, R0, R13, R9, 0xfe, !PT ;  /* 0x0000000d00097212 */ /* 0x000fe400078efe09 */
[----:B------:R-:W-:-:S03]  /*0f10*/  LOP3.LUT R7, R7, R0, RZ, 0xfc, !PT ;  /* 0x0000000007077212 */ /* 0x000fc600078efcff */
[----:B0-----:R-:W-:-:S04]  /*0f20*/  IMAD.WIDE R12, R9, 0x4, R2 ;  /* 0x00000004090c7825 */ /* 0x001fc800078e0202 */
[----:B------:R-:W-:Y:S01]  /*0f30*/  IMAD.WIDE R10, R7, 0x4, R2 ;  /* 0x00000004070a7825 */ /* 0x000fe200078e0202 */
[----:B------:R-:W2:Y:S04]  /*0f40*/  LDG.E R15, desc[UR10][R12.64] ;  /* 0x0000000a0c0f7981 */ /* 0x000ea8000c1e1900 */
[----:B------:R-:W2:Y:S01]  /*0f50*/  LDG.E R14, desc[UR10][R10.64] ;  /* 0x0000000a0a0e7981 */ /* 0x000ea2000c1e1900 */
[----:B------:R-:W0:Y:S01]  /*0f60*/  S2UR UR5, SR_CgaCtaId ;  /* 0x00000000000579c3 */ /* 0x000e220000008800 */
[----:B------:R-:W-:-:S07]  /*0f70*/  UMOV UR4, 0x400 ;  /* 0x0000040000047882 */ /* 0x000fce0000000000 */
[----:B------:R-:W1:Y:S01]  /*0f80*/  LDC.64 R2, c[0x0][0x390] ;  /* 0x0000e400ff027b82 */ /* 0x000e620000000a00 */
[----:B0-----:R-:W-:-:S06]  /*0f90*/  ULEA UR4, UR5, UR4, 0x18 ;  /* 0x0000000405047291 */ /* 0x001fcc000f8ec0ff */
[----:B------:R-:W-:-:S05]  /*0fa0*/  LEA R0, R4, UR4, 0x3 ;  /* 0x0000000404007c11 */ /* 0x000fca000f8e18ff */
[----:B--2---:R-:W-:Y:S01]  /*0fb0*/  STS.64 [R0], R14 ;  /* 0x0000000e00007388 */ /* 0x004fe20000000a00 */
[----:B------:R-:W-:Y:S06]  /*0fc0*/  BAR.SYNC.DEFER_BLOCKING 0x0 ;  /* 0x0000000000007b1d */ /* 0x000fec0000010000 */
[----:B-1----:R-:W2:Y:S04]  /*0fd0*/  LDG.E R6, desc[UR10][R2.64+0x4] ;  /* 0x0000040a02067981 */ /* 0x002ea8000c1e1900 */
[----:B------:R-:W3:Y:S04]  /*0fe0*/  LDG.E R8, desc[UR10][R2.64+0xc] ;  /* 0x00000c0a02087981 */ /* 0x000ee8000c1e1900 */
[----:B------:R-:W4:Y:S04]  /*0ff0*/  LDG.E R17, desc[UR10][R2.64] ;  /* 0x0000000a02117981 */ /* 0x000f28000c1e1900 */
[----:B------:R-:W5:Y:S04]  /*1000*/  LDG.E R19, desc[UR10][R2.64+0x8] ;  /* 0x0000080a02137981 */ /* 0x000f68000c1e1900 */
[----:B------:R-:W2:Y:S01]  /*1010*/  LDS.64 R10, [R0] ;  /* 0x00000000000a7984 */ /* 0x000ea20000000a00 */
[----:B------:R-:W-:Y:S01]  /*1020*/  BAR.SYNC.DEFER_BLOCKING 0x0 ;  /* 0x0000000000007b1d */ /* 0x000fe20000010000 */
[-C--:B--2---:R-:W-:Y:S01]  /*1030*/  FMUL R13, R6, R11.reuse ;  /* 0x0000000b060d7220 */ /* 0x084fe20000400000 */
[----:B---3--:R-:W-:-:S03]  /*1040*/  FMUL R8, R8, R11 ;  /* 0x0000000b08087220 */ /* 0x008fc60000400000 */
[C---:B----4-:R-:W-:Y:S01]  /*1050*/  FFMA R12, R10.reuse, R17, R13 ;  /* 0x000000110a0c7223 */ /* 0x050fe2000000000d */
[----:B-----5:R-:W-:-:S05]  /*1060*/  FFMA R13, R10, R19, R8 ;  /* 0x000000130a0d7223 */ /* 0x020fca0000000008 */
[----:B------:R-:W-:Y:S01]  /*1070*/  STS.64 [R0], R12 ;  /* 0x0000000c00007388 */ /* 0x000fe20000000a00 */
[----:B------:R-:W-:Y:S06]  /*1080*/  BAR.SYNC.DEFER_BLOCKING 0x0 ;  /* 0x0000000000007b1d */ /* 0x000fec0000010000 */
[----:B------:R-:W2:Y:S04]  /*1090*/  LDG.E R15, desc[UR10][R2.64+0x14] ;  /* 0x0000140a020f7981 */ /* 0x000ea8000c1e1900 */
[----:B------:R-:W3:Y:S04]  /*10a0*/  LDG.E R19, desc[UR10][R2.64+0x1c] ;  /* 0x00001c0a02137981 */ /* 0x000ee8000c1e1900 */
[----:B------:R-:W4:Y:S04]  /*10b0*/  LDG.E R11, desc[UR10][R2.64+0x10] ;  /* 0x0000100a020b7981 */ /* 0x000f28000c1e1900 */
[----:B------:R-:W5:Y:S01]  /*10c0*/  LDG.E R17, desc[UR10][R2.64+0x18] ;  /* 0x0000180a02117981 */ /* 0x000f62000c1e1900 */
[----:B------:R-:W-:-:S05]  /*10d0*/  IMAD.SHL.U32 R6, R4, 0x2, RZ ;  /* 0x0000000204067824 */ /* 0x000fca00078e00ff */
[----:B------:R-:W-:-:S04]  /*10e0*/  LOP3.LUT R5, R5, 0x7fc, R6, 0xf8, !PT ;  /* 0x000007fc05057812 */ /* 0x000fc800078ef806 */
[----:B------:R-:W-:-:S05]  /*10f0*/  LEA R5, R5, UR4, 0x2 ;  /* 0x0000000405057c11 */ /* 0x000fca000f8e10ff */
[----:B------:R-:W2:Y:S04]  /*1100*/  LDS R10, [R5+0x8] ;  /* 0x00000800050a7984 */ /* 0x000ea80000000800 */
[----:B------:R-:W4:Y:S01]  /*1110*/  LDS R8, [R5] ;  /* 0x0000000005087984 */ /* 0x000f220000000800 */
[----:B------:R-:W-:Y:S01]  /*1120*/  BAR.SYNC.DEFER_BLOCKING 0x0 ;  /* 0x0000000000007b1d */ /* 0x000fe20000010000 */
[C---:B--2---:R-:W-:Y:S01]  /*1130*/  FMUL R15, R10.reuse, R15 ;  /* 0x0000000f0a0f7220 */ /* 0x044fe20000400000 */
[----:B---3--:R-:W-:-:S03]  /*1140*/  FMUL R12, R10, R19 ;  /* 0x000000130a0c7220 */ /* 0x008fc60000400000 */
[C---:B----4-:R-:W-:Y:S01]  /*1150*/  FFMA R10, R8.reuse, R11, R15 ;  /* 0x0000000b080a7223 */ /* 0x050fe2000000000f */
[----:B-----5:R-:W-:-:S04]  /*1160*/  FFMA R12, R8, R17, R12 ;  /* 0x00000011080c7223 */ /* 0x020fc8000000000c */
[----:B------:R-:W-:Y:S04]  /*1170*/  STS [R5], R10 ;  /* 0x0000000a05007388 */ /* 0x000fe80000000800 */
[----:B------:R-:W-:Y:S01]  /*1180*/  STS [R5+0x8], R12 ;  /* 0x0000080c05007388 */ /* 0x000fe20000000800 */
[----:B------:R-:W-:Y:S06]  /*1190*/  BAR.SYNC.DEFER_BLOCKING 0x0 ;  /* 0x0000000000007b1d */ /* 0x000fec0000010000 */
[----:B------:R-:W2:Y:S04]  /*11a0*/  LDG.E R15, desc[UR10][R2.64+0x24] ;  /* 0x0000240a020f7981 */ /* 0x000ea8000c1e1900 */
[----:B------:R-:W3:Y:S04]  /*11b0*/  LDG.E R19, desc[UR10][R2.64+0x2c] ;  /* 0x00002c0a02137981 */ /* 0x000ee8000c1e1900 */
[----:B------:R-:W4:Y:S04]  /*11c0*/  LDG.E R13, desc[UR10][R2.64+0x20] ;  /* 0x0000200a020d7981 */ /* 0x000f28000c1e1900 */
[----:B------:R-:W5:Y:S01]  /*11d0*/  LDG.E R17, desc[UR10][R2.64+0x28] ;  /* 0x0000280a02117981 */ /* 0x000f62000c1e1900 */
[----:B------:R-:W-:-:S04]  /*11e0*/  LOP3.LUT R11, R4, 0x3, RZ, 0xc0, !PT ;  /* 0x00000003040b7812 */ /* 0x000fc800078ec0ff */
        /* <DEDUP_REMOVED lines=60> */
[----:B------:R-:W-:Y:S01]  /*15b0*/  STS [R6], R11 ;  /* 0x0000000b06007388 */ /* 0x000fe20000000800 */
[----:B------:R-:W0:Y:S03]  /*15c0*/  LDC.64 R4, c[0x0][0x398] ;  /* 0x0000e600ff047b82 */ /* 0x000e260000000a00 */
[----:B------:R-:W-:Y:S05]  /*15d0*/  STS [R6+0x80], R15 ;  /* 0x0000800f06007388 */ /* 0x000fea0000000800 */
[----:B------:R-:W-:Y:S06]  /*15e0*/  BAR.SYNC.DEFER_BLOCKING 0x0 ;  /* 0x0000000000007b1d */ /* 0x000fec0000010000 */
[----:B------:R-:W1:Y:S01]  /*15f0*/  LDS.64 R12, [R0] ;  /* 0x00000000000c7984 */ /* 0x000e620000000a00 */
[----:B0-----:R-:W-:-:S04]  /*1600*/  IMAD.WIDE R2, R7, 0x4, R4 ;  /* 0x0000000407027825 */ /* 0x001fc800078e0204 */
[----:B------:R-:W-:Y:S01]  /*1610*/  IMAD.WIDE R4, R9, 0x4, R4 ;  /* 0x0000000409047825 */ /* 0x000fe200078e0204 */
[----:B-1----:R-:W-:Y:S04]  /*1620*/  STG.E desc[UR10][R2.64], R12 ;  /* 0x0000000c02007986 */ /* 0x002fe8000c10190a */
[----:B------:R-:W-:Y:S01]  /*1630*/  STG.E desc[UR10][R4.64], R13 ;  /* 0x0000000d04007986 */ /* 0x000fe2000c10190a */
[----:B------:R-:W-:Y:S05]  /*1640*/  EXIT ;  /* 0x000000000000794d */ /* 0x000fea0003800000 */
.L_x_6:
[----:B------:R-:W-:-:S00]  /*1650*/  BRA `(.L_x_6) ;  /* 0xfffffffc00fc7947 */ /* 0x000fc0000383ffff */
[----:B------:R-:W-:-:S00]  /*1660*/  NOP ;  /* 0x0000000000007918 */ /* 0x000fc00000000000 */
        /* <DEDUP_REMOVED lines=9> */
.L_x_7:


//--------------------- .nv.shared._Z14quamsim_kernelPiPfS0_S0_S_S_i --------------------------
	.section	.nv.shared._Z14quamsim_kernelPiPfS0_S0_S_S_i,"aw",@nobits
	.sectionflags	@""
	.align	4
.nv.shared._Z14quamsim_kernelPiPfS0_S0_S_S_i:
	.zero		1280


//--------------------- .nv.shared.reserved.0     --------------------------
	.section	.nv.shared.reserved.0,"aw",@nobits
	.weak		__nv_reservedSMEM_offset_0_alias
	.size		__nv_reservedSMEM_offset_0_alias, 0, 64
	.other		__nv_reservedSMEM_offset_0_alias,@"STO_CUDA_RESERVED_SHARED STV_DEFAULT"
__nv_reservedSMEM_offset_0_alias:
	.zero		0
	.zero		64


//--------------------- .nv.constant0._Z14quamsim_kernelPiPfS0_S0_S_S_i --------------------------
	.section	.nv.constant0._Z14quamsim_kernelPiPfS0_S0_S_S_i,"a",@progbits
	.sectionflags	@""
	.align	4
.nv.constant0._Z14quamsim_kernelPiPfS0_S0_S_S_i:
	.zero		948


//--------------------- SYMBOLS --------------------------

	.type		.nv.reservedSmem.offset0,@object
	.size		.nv.reservedSmem.offset0,0x4
	.type		.nv.reservedSmem.cap,@object
	.size		.nv.reservedSmem.cap,0x4
